//
// Generated by NVIDIA NVVM Compiler
//
// Compiler Build ID: CL-36424714
// Cuda compilation tools, release 13.0, V13.0.88
// Based on NVVM 20.0.0
//

.version 9.0
.target sm_100
.address_size 64

	// .globl	_Z9matrixAddPdS_S_ii

.visible .entry _Z9matrixAddPdS_S_ii(
	.param .u64 .ptr .align 1 _Z9matrixAddPdS_S_ii_param_0,
	.param .u64 .ptr .align 1 _Z9matrixAddPdS_S_ii_param_1,
	.param .u64 .ptr .align 1 _Z9matrixAddPdS_S_ii_param_2,
	.param .u32 _Z9matrixAddPdS_S_ii_param_3,
	.param .u32 _Z9matrixAddPdS_S_ii_param_4
)
{
	.reg .pred 	%p<4>;
	.reg .b32 	%r<14>;
	.reg .b64 	%rd<11>;
	.reg .b64 	%fd<4>;

	ld.param.u64 	%rd1, [_Z9matrixAddPdS_S_ii_param_0];
	ld.param.u64 	%rd2, [_Z9matrixAddPdS_S_ii_param_1];
	ld.param.u64 	%rd3, [_Z9matrixAddPdS_S_ii_param_2];
	ld.param.u32 	%r2, [_Z9matrixAddPdS_S_ii_param_3];
	ld.param.u32 	%r4, [_Z9matrixAddPdS_S_ii_param_4];
	mov.u32 	%r5, %ctaid.x;
	mov.u32 	%r6, %ntid.x;
	mov.u32 	%r7, %tid.x;
	mad.lo.s32 	%r8, %r5, %r6, %r7;
	mov.u32 	%r9, %ctaid.y;
	mov.u32 	%r10, %ntid.y;
	mov.u32 	%r11, %tid.y;
	mad.lo.s32 	%r12, %r9, %r10, %r11;
	mad.lo.s32 	%r1, %r2, %r12, %r8;
	setp.ge.s32 	%p1, %r8, %r4;
	setp.ge.s32 	%p2, %r12, %r2;
	or.pred  	%p3, %p1, %p2;
	@%p3 bra 	$L__BB0_2;
	cvta.to.global.u64 	%rd4, %rd1;
	cvta.to.global.u64 	%rd5, %rd2;
	cvta.to.global.u64 	%rd6, %rd3;
	mul.wide.s32 	%rd7, %r1, 8;
	add.s64 	%rd8, %rd4, %rd7;
	ld.global.f64 	%fd1, [%rd8];
	add.s64 	%rd9, %rd5, %rd7;
	ld.global.f64 	%fd2, [%rd9];
	add.f64 	%fd3, %fd1, %fd2;
	add.s64 	%rd10, %rd6, %rd7;
	st.global.f64 	[%rd10], %fd3;
$L__BB0_2:
	ret;

}


// ===== COMPILED SASS (sm_100) =====

	.target	sm_100

	.elftype	@"ET_EXEC"


//--------------------- .note.nv.tkinfo           --------------------------
	.section	.note.nv.tkinfo,"",@"SHT_NOTE"
	.sectionflags	@"SHF_NOTE_NV_TKINFO"
	.tkinfo
        /*0018*/ 	.word	0x00000002
        /*0030*/ 	.string	""
        /*0030*/ 	.string	"ptxas"
        /*0030*/ 	.string	"Cuda compilation tools, release 13.0, V13.0.88"
        /*0030*/ 	.string	"Build cuda_13.0.r13.0/compiler.36424714_0"
        /*0030*/ 	.string	"-arch sm_100 -m 64 "



//--------------------- .note.nv.cuinfo           --------------------------
	.section	.note.nv.cuinfo,"",@"SHT_NOTE"
	.sectionflags	@"SHF_NOTE_NV_CUINFO"
        /*0018*/ 	.short	0x0002
        /*001a*/ 	.short	0x0064
        /*001c*/ 	.short	0x0082
	.zero		2


//--------------------- .nv.info                  --------------------------
	.section	.nv.info,"",@"SHT_CUDA_INFO"
	.align	4


	//----- nvinfo : EIATTR_REGCOUNT
	.align		4
        /*0000*/ 	.byte	0x04, 0x2f
        /*0002*/ 	.short	(.L_1 - .L_0)
	.align		4
.L_0:
        /*0004*/ 	.word	index@(_Z9matrixAddPdS_S_ii)
        /*0008*/ 	.word	0x0000000e


	//----- nvinfo : EIATTR_FRAME_SIZE
	.align		4
.L_1:
        /*000c*/ 	.byte	0x04, 0x11
        /*000e*/ 	.short	(.L_3 - .L_2)
	.align		4
.L_2:
        /*0010*/ 	.word	index@(_Z9matrixAddPdS_S_ii)
        /*0014*/ 	.word	0x00000000


	//----- nvinfo : EIATTR_MIN_STACK_SIZE
	.align		4
.L_3:
        /*0018*/ 	.byte	0x04, 0x12
        /*001a*/ 	.short	(.L_5 - .L_4)
	.align		4
.L_4:
        /*001c*/ 	.word	index@(_Z9matrixAddPdS_S_ii)
        /*0020*/ 	.word	0x00000000
.L_5:


//--------------------- .nv.compat                --------------------------
	.section	.nv.compat,"",@"SHT_CUDA_COMPAT_INFO"
	.align	4
        /*0000*/ 	.byte	0x02, 0x09, 0x00, 0x00, 0x02, 0x02, 0x01, 0x00, 0x02, 0x05, 0x05, 0x00, 0x03, 0x07, 0x01, 0x01
        /*0010*/ 	.byte	0x02, 0x03, 0x00, 0x00, 0x02, 0x06, 0x01, 0x00, 0x04, 0x0b, 0x08, 0x00, 0x01, 0x00, 0x00, 0x00
        /*0020*/ 	.byte	0x00, 0x00, 0x00, 0x00


//--------------------- .nv.info._Z9matrixAddPdS_S_ii --------------------------
	.section	.nv.info._Z9matrixAddPdS_S_ii,"",@"SHT_CUDA_INFO"
	.sectionflags	@""
	.align	4


	//----- nvinfo : EIATTR_CUDA_API_VERSION
	.align		4
        /*0000*/ 	.byte	0x04, 0x37
        /*0002*/ 	.short	(.L_7 - .L_6)
.L_6:
        /*0004*/ 	.word	0x00000082


	//----- nvinfo : EIATTR_KPARAM_INFO
	.align		4
.L_7:
        /*0008*/ 	.byte	0x04, 0x17
        /*000a*/ 	.short	(.L_9 - .L_8)
.L_8:
        /*000c*/ 	.word	0x00000000
        /*0010*/ 	.short	0x0004
        /*0012*/ 	.short	0x001c
        /*0014*/ 	.byte	0x00, 0xf0, 0x11, 0x00


	//----- nvinfo : EIATTR_KPARAM_INFO
	.align		4
.L_9:
        /*0018*/ 	.byte	0x04, 0x17
        /*001a*/ 	.short	(.L_11 - .L_10)
.L_10:
        /*001c*/ 	.word	0x00000000
        /*0020*/ 	.short	0x0003
        /*0022*/ 	.short	0x0018
        /*0024*/ 	.byte	0x00, 0xf0, 0x11, 0x00


	//----- nvinfo : EIATTR_KPARAM_INFO
	.align		4
.L_11:
        /*0028*/ 	.byte	0x04, 0x17
        /*002a*/ 	.short	(.L_13 - .L_12)
.L_12:
        /*002c*/ 	.word	0x00000000
        /*0030*/ 	.short	0x0002
        /*0032*/ 	.short	0x0010
        /*0034*/ 	.byte	0x00, 0xf5, 0x21, 0x00


	//----- nvinfo : EIATTR_KPARAM_INFO
	.align		4
.L_13:
        /*0038*/ 	.byte	0x04, 0x17
        /*003a*/ 	.short	(.L_15 - .L_14)
.L_14:
        /*003c*/ 	.word	0x00000000
        /*0040*/ 	.short	0x0001
        /*0042*/ 	.short	0x0008
        /*0044*/ 	.byte	0x00, 0xf5, 0x21, 0x00


	//----- nvinfo : EIATTR_KPARAM_INFO
	.align		4
.L_15:
        /*0048*/ 	.byte	0x04, 0x17
        /*004a*/ 	.short	(.L_17 - .L_16)
.L_16:
        /*004c*/ 	.word	0x00000000
        /*0050*/ 	.short	0x0000
        /*0052*/ 	.short	0x0000
        /*0054*/ 	.byte	0x00, 0xf5, 0x21, 0x00


	//----- nvinfo : EIATTR_SPARSE_MMA_MASK
	.align		4
.L_17:
        /*0058*/ 	.byte	0x03, 0x50
        /*005a*/ 	.short	0x0000


	//----- nvinfo : EIATTR_MAXREG_COUNT
	.align		4
        /*005c*/ 	.byte	0x03, 0x1b
        /*005e*/ 	.short	0x00ff


	//----- nvinfo : EIATTR_MERCURY_ISA_VERSION
	.align		4
        /*0060*/ 	.byte	0x03, 0x5f
        /*0062*/ 	.short	0x0101


	//----- nvinfo : EIATTR_VRC_CTA_INIT_COUNT
	.align		4
        /*0064*/ 	.byte	0x02, 0x4a
	.zero		1
	.zero		1


	//----- nvinfo : EIATTR_EXIT_INSTR_OFFSETS
	.align		4
        /*0068*/ 	.byte	0x04, 0x1c
        /*006a*/ 	.short	(.L_19 - .L_18)


	//   ....[0]....
.L_18:
        /*006c*/ 	.word	0x000000d0


	//   ....[1]....
        /*0070*/ 	.word	0x00000190


	//----- nvinfo : EIATTR_CBANK_PARAM_SIZE
	.align		4
.L_19:
        /*0074*/ 	.byte	0x03, 0x19
        /*0076*/ 	.short	0x0020


	//----- nvinfo : EIATTR_PARAM_CBANK
	.align		4
        /*0078*/ 	.byte	0x04, 0x0a
        /*007a*/ 	.short	(.L_21 - .L_20)
	.align		4
.L_20:
        /*007c*/ 	.word	index@(.nv.constant0._Z9matrixAddPdS_S_ii)
        /*0080*/ 	.short	0x0380
        /*0082*/ 	.short	0x0020


	//----- nvinfo : EIATTR_SW_WAR
	.align		4
.L_21:
        /*0084*/ 	.byte	0x04, 0x36
        /*0086*/ 	.short	(.L_23 - .L_22)
.L_22:
        /*0088*/ 	.word	0x00000008
.L_23:


//--------------------- .nv.callgraph             --------------------------
	.section	.nv.callgraph,"",@"SHT_CUDA_CALLGRAPH"
	.align	4
	.sectionentsize	8
	.align		4
        /*0000*/ 	.word	0x00000000
	.align		4
        /*0004*/ 	.word	0xffffffff
	.align		4
        /*0008*/ 	.word	0x00000000
	.align		4
        /*000c*/ 	.word	0xfffffffe
	.align		4
        /*0010*/ 	.word	0x00000000
	.align		4
        /*0014*/ 	.word	0xfffffffd
	.align		4
        /*0018*/ 	.word	0x00000000
	.align		4
        /*001c*/ 	.word	0xfffffffc


//--------------------- .text._Z9matrixAddPdS_S_ii --------------------------
	.section	.text._Z9matrixAddPdS_S_ii,"ax",@progbits
	.align	128
        .global         _Z9matrixAddPdS_S_ii
        .type           _Z9matrixAddPdS_S_ii,@function
        .size           _Z9matrixAddPdS_S_ii,(.L_x_1 - _Z9matrixAddPdS_S_ii)
        .other          _Z9matrixAddPdS_S_ii,@"STO_CUDA_ENTRY STV_DEFAULT"
_Z9matrixAddPdS_S_ii:
.text._Z9matrixAddPdS_S_ii:
[----:B------:R-:W-:Y:S01]  /*0000*/  LDC R1, c[0x0][0x37c] ;  /* 0x0000df00ff017b82 */ /* 0x000fe20000000800 */
[----:B------:R-:W0:Y:S07]  /*0010*/  S2R R2, SR_TID.Y ;  /* 0x0000000000027919 */ /* 0x000e2e0000002200 */
[----:B------:R-:W1:Y:S01]  /*0020*/  LDC R0, c[0x0][0x360] ;  /* 0x0000d800ff007b82 */ /* 0x000e620000000800 */
[----:B------:R-:W2:Y:S01]  /*0030*/  LDCU.64 UR6, c[0x0][0x398] ;  /* 0x00007300ff0677ac */ /* 0x000ea20008000a00 */
[----:B------:R-:W1:Y:S06]  /*0040*/  S2R R5, SR_TID.X ;  /* 0x0000000000057919 */ /* 0x000e6c0000002100 */
[----:B------:R-:W0:Y:S08]  /*0050*/  S2UR UR5, SR_CTAID.Y ;  /* 0x00000000000579c3 */ /* 0x000e300000002600 */
[----:B------:R-:W0:Y:S08]  /*0060*/  LDC R3, c[0x0][0x364] ;  /* 0x0000d900ff037b82 */ /* 0x000e300000000800 */
[----:B------:R-:W1:Y:S01]  /*0070*/  S2UR UR4, SR_CTAID.X ;  /* 0x00000000000479c3 */ /* 0x000e620000002500 */
[----:B0-----:R-:W-:-:S05]  /*0080*/  IMAD R3, R3, UR5, R2 ;  /* 0x0000000503037c24 */ /* 0x001fca000f8e0202 */
[----:B--2---:R-:W-:Y:S01]  /*0090*/  ISETP.GE.AND P0, PT, R3, UR6, PT ;  /* 0x0000000603007c0c */ /* 0x004fe2000bf06270 */
[----:B-1----:R-:W-:-:S04]  /*00a0*/  IMAD R0, R0, UR4, R5 ;  /* 0x0000000400007c24 */ /* 0x002fc8000f8e0205 */
[----:B------:R-:W-:Y:S01]  /*00b0*/  IMAD R11, R3, UR6, R0 ;  /* 0x00000006030b7c24 */ /* 0x000fe2000f8e0200 */
[----:B------:R-:W-:-:S13]  /*00c0*/  ISETP.GE.OR P0, PT, R0, UR7, P0 ;  /* 0x0000000700007c0c */ /* 0x000fda0008706670 */
[----:B------:R-:W-:Y:S05]  /*00d0*/  @P0 EXIT ;  /* 0x000000000000094d */ /* 0x000fea0003800000 */
[----:B------:R-:W0:Y:S01]  /*00e0*/  LDC.64 R2, c[0x0][0x380] ;  /* 0x0000e000ff027b82 */ /* 0x000e220000000a00 */
[----:B------:R-:W1:Y:S07]  /*00f0*/  LDCU.64 UR4, c[0x0][0x358] ;  /* 0x00006b00ff0477ac */ /* 0x000e6e0008000a00 */
[----:B------:R-:W2:Y:S08]  /*0100*/  LDC.64 R4, c[0x0][0x388] ;  /* 0x0000e200ff047b82 */ /* 0x000eb00000000a00 */
[----:B------:R-:W3:Y:S01]  /*0110*/  LDC.64 R8, c[0x0][0x390] ;  /* 0x0000e400ff087b82 */ /* 0x000ee20000000a00 */
[----:B0-----:R-:W-:-:S06]  /*0120*/  IMAD.WIDE R2, R11, 0x8, R2 ;  /* 0x000000080b027825 */ /* 0x001fcc00078e0202 */
[----:B-1----:R-:W4:Y:S01]  /*0130*/  LDG.E.64 R2, desc[UR4][R2.64] ;  /* 0x0000000402027981 */ /* 0x002f22000c1e1b00 */
[----:B--2---:R-:W-:-:S06]  /*0140*/  IMAD.WIDE R4, R11, 0x8, R4 ;  /* 0x000000080b047825 */ /* 0x004fcc00078e0204 */
[----:B------:R-:W4:Y:S01]  /*0150*/  LDG.E.64 R4, desc[UR4][R4.64] ;  /* 0x0000000404047981 */ /* 0x000f22000c1e1b00 */
[----:B---3--:R-:W-:Y:S01]  /*0160*/  IMAD.WIDE R8, R11, 0x8, R8 ;  /* 0x000000080b087825 */ /* 0x008fe200078e0208 */
[----:B----4-:R-:W-:-:S07]  /*0170*/  DADD R6, R2, R4 ;  /* 0x0000000002067229 */ /* 0x010fce0000000004 */
[----:B------:R-:W-:Y:S01]  /*0180*/  STG.E.64 desc[UR4][R8.64], R6 ;  /* 0x0000000608007986 */ /* 0x000fe2000c101b04 */
[----:B------:R-:W-:Y:S05]  /*0190*/  EXIT ;  /* 0x000000000000794d */ /* 0x000fea0003800000 */
.L_x_0:
[----:B------:R-:W-:-:S00]  /*01a0*/  BRA `(.L_x_0) ;  /* 0xfffffffc00fc7947 */ /* 0x000fc0000383ffff */
[----:B------:R-:W-:-:S00]  /*01b0*/  NOP ;  /* 0x0000000000007918 */ /* 0x000fc00000000000 */
        /* <DEDUP_REMOVED lines=12> */
.L_x_1:


//--------------------- .nv.shared.reserved.0     --------------------------
	.section	.nv.shared.reserved.0,"aw",@nobits
	.weak		__nv_reservedSMEM_offset_0_alias
	.size		__nv_reservedSMEM_offset_0_alias, 0, 64
	.other		__nv_reservedSMEM_offset_0_alias,@"STO_CUDA_RESERVED_SHARED STV_DEFAULT"
__nv_reservedSMEM_offset_0_alias:
	.zero		0
	.zero		64


//--------------------- .nv.constant0._Z9matrixAddPdS_S_ii --------------------------
	.section	.nv.constant0._Z9matrixAddPdS_S_ii,"a",@progbits
	.sectionflags	@""
	.align	4
.nv.constant0._Z9matrixAddPdS_S_ii:
	.zero		928


//--------------------- SYMBOLS --------------------------

	.type		.nv.reservedSmem.offset0,@object
	.size		.nv.reservedSmem.offset0,0x4
